//
// Generated by NVIDIA NVVM Compiler
//
// Compiler Build ID: CL-36424714
// Cuda compilation tools, release 13.0, V13.0.88
// Based on NVVM 20.0.0
//

.version 9.0
.target sm_100
.address_size 64

	// .globl	_Z9gpuFactorPj

.visible .entry _Z9gpuFactorPj(
	.param .u64 .ptr .align 1 _Z9gpuFactorPj_param_0
)
{
	.reg .pred 	%p<5>;
	.reg .b32 	%r<7>;
	.reg .b64 	%rd<5>;

	ld.param.u64 	%rd1, [_Z9gpuFactorPj_param_0];
	mov.u32 	%r2, %tid.x;
	mov.u32 	%r3, %ctaid.x;
	mov.u32 	%r4, %ntid.x;
	mad.lo.s32 	%r1, %r3, %r4, %r2;
	setp.eq.s32 	%p1, %r1, 0;
	@%p1 bra 	$L__BB0_3;
	mul.lo.s32 	%r5, %r1, -1431655765;
	setp.gt.u32 	%p2, %r5, 1431655765;
	mul.lo.s32 	%r6, %r1, -858993459;
	setp.gt.u32 	%p3, %r6, 858993459;
	and.pred  	%p4, %p2, %p3;
	@%p4 bra 	$L__BB0_3;
	cvta.to.global.u64 	%rd2, %rd1;
	mul.wide.u32 	%rd3, %r1, 4;
	add.s64 	%rd4, %rd2, %rd3;
	st.global.u32 	[%rd4], %r1;
$L__BB0_3:
	ret;

}


// ===== COMPILED SASS (sm_100) =====

	.target	sm_100

	.elftype	@"ET_EXEC"


//--------------------- .note.nv.tkinfo           --------------------------
	.section	.note.nv.tkinfo,"",@"SHT_NOTE"
	.sectionflags	@"SHF_NOTE_NV_TKINFO"
	.tkinfo
        /*0018*/ 	.word	0x00000002
        /*0030*/ 	.string	""
        /*0030*/ 	.string	"ptxas"
        /*0030*/ 	.string	"Cuda compilation tools, release 13.0, V13.0.88"
        /*0030*/ 	.string	"Build cuda_13.0.r13.0/compiler.36424714_0"
        /*0030*/ 	.string	"-arch sm_100 -m 64 "



//--------------------- .note.nv.cuinfo           --------------------------
	.section	.note.nv.cuinfo,"",@"SHT_NOTE"
	.sectionflags	@"SHF_NOTE_NV_CUINFO"
        /*0018*/ 	.short	0x0002
        /*001a*/ 	.short	0x0064
        /*001c*/ 	.short	0x0082
	.zero		2


//--------------------- .nv.info                  --------------------------
	.section	.nv.info,"",@"SHT_CUDA_INFO"
	.align	4


	//----- nvinfo : EIATTR_REGCOUNT
	.align		4
        /*0000*/ 	.byte	0x04, 0x2f
        /*0002*/ 	.short	(.L_1 - .L_0)
	.align		4
.L_0:
        /*0004*/ 	.word	index@(_Z9gpuFactorPj)
        /*0008*/ 	.word	0x00000008


	//----- nvinfo : EIATTR_FRAME_SIZE
	.align		4
.L_1:
        /*000c*/ 	.byte	0x04, 0x11
        /*000e*/ 	.short	(.L_3 - .L_2)
	.align		4
.L_2:
        /*0010*/ 	.word	index@(_Z9gpuFactorPj)
        /*0014*/ 	.word	0x00000000


	//----- nvinfo : EIATTR_MIN_STACK_SIZE
	.align		4
.L_3:
        /*0018*/ 	.byte	0x04, 0x12
        /*001a*/ 	.short	(.L_5 - .L_4)
	.align		4
.L_4:
        /*001c*/ 	.word	index@(_Z9gpuFactorPj)
        /*0020*/ 	.word	0x00000000
.L_5:


//--------------------- .nv.compat                --------------------------
	.section	.nv.compat,"",@"SHT_CUDA_COMPAT_INFO"
	.align	4
        /*0000*/ 	.byte	0x02, 0x09, 0x00, 0x00, 0x02, 0x02, 0x01, 0x00, 0x02, 0x05, 0x05, 0x00, 0x03, 0x07, 0x01, 0x01
        /*0010*/ 	.byte	0x02, 0x03, 0x00, 0x00, 0x02, 0x06, 0x01, 0x00, 0x04, 0x0b, 0x08, 0x00, 0x09, 0x00, 0x00, 0x00
        /*0020*/ 	.byte	0x00, 0x00, 0x00, 0x00


//--------------------- .nv.info._Z9gpuFactorPj   --------------------------
	.section	.nv.info._Z9gpuFactorPj,"",@"SHT_CUDA_INFO"
	.sectionflags	@""
	.align	4


	//----- nvinfo : EIATTR_CUDA_API_VERSION
	.align		4
        /*0000*/ 	.byte	0x04, 0x37
        /*0002*/ 	.short	(.L_7 - .L_6)
.L_6:
        /*0004*/ 	.word	0x00000082


	//----- nvinfo : EIATTR_KPARAM_INFO
	.align		4
.L_7:
        /*0008*/ 	.byte	0x04, 0x17
        /*000a*/ 	.short	(.L_9 - .L_8)
.L_8:
        /*000c*/ 	.word	0x00000000
        /*0010*/ 	.short	0x0000
        /*0012*/ 	.short	0x0000
        /*0014*/ 	.byte	0x00, 0xf5, 0x21, 0x00


	//----- nvinfo : EIATTR_SPARSE_MMA_MASK
	.align		4
.L_9:
        /*0018*/ 	.byte	0x03, 0x50
        /*001a*/ 	.short	0x0000


	//----- nvinfo : EIATTR_MAXREG_COUNT
	.align		4
        /*001c*/ 	.byte	0x03, 0x1b
        /*001e*/ 	.short	0x00ff


	//----- nvinfo : EIATTR_MERCURY_ISA_VERSION
	.align		4
        /*0020*/ 	.byte	0x03, 0x5f
        /*0022*/ 	.short	0x0101


	//----- nvinfo : EIATTR_VRC_CTA_INIT_COUNT
	.align		4
        /*0024*/ 	.byte	0x02, 0x4a
	.zero		1
	.zero		1


	//----- nvinfo : EIATTR_EXIT_INSTR_OFFSETS
	.align		4
        /*0028*/ 	.byte	0x04, 0x1c
        /*002a*/ 	.short	(.L_11 - .L_10)


	//   ....[0]....
.L_10:
        /*002c*/ 	.word	0x00000060


	//   ....[1]....
        /*0030*/ 	.word	0x000000c0


	//   ....[2]....
        /*0034*/ 	.word	0x00000100


	//----- nvinfo : EIATTR_CBANK_PARAM_SIZE
	.align		4
.L_11:
        /*0038*/ 	.byte	0x03, 0x19
        /*003a*/ 	.short	0x0008


	//----- nvinfo : EIATTR_PARAM_CBANK
	.align		4
        /*003c*/ 	.byte	0x04, 0x0a
        /*003e*/ 	.short	(.L_13 - .L_12)
	.align		4
.L_12:
        /*0040*/ 	.word	index@(.nv.constant0._Z9gpuFactorPj)
        /*0044*/ 	.short	0x0380
        /*0046*/ 	.short	0x0008


	//----- nvinfo : EIATTR_SW_WAR
	.align		4
.L_13:
        /*0048*/ 	.byte	0x04, 0x36
        /*004a*/ 	.short	(.L_15 - .L_14)
.L_14:
        /*004c*/ 	.word	0x00000008
.L_15:


//--------------------- .nv.callgraph             --------------------------
	.section	.nv.callgraph,"",@"SHT_CUDA_CALLGRAPH"
	.align	4
	.sectionentsize	8
	.align		4
        /*0000*/ 	.word	0x00000000
	.align		4
        /*0004*/ 	.word	0xffffffff
	.align		4
        /*0008*/ 	.word	0x00000000
	.align		4
        /*000c*/ 	.word	0xfffffffe
	.align		4
        /*0010*/ 	.word	0x00000000
	.align		4
        /*0014*/ 	.word	0xfffffffd
	.align		4
        /*0018*/ 	.word	0x00000000
	.align		4
        /*001c*/ 	.word	0xfffffffc


//--------------------- .text._Z9gpuFactorPj      --------------------------
	.section	.text._Z9gpuFactorPj,"ax",@progbits
	.align	128
        .global         _Z9gpuFactorPj
        .type           _Z9gpuFactorPj,@function
        .size           _Z9gpuFactorPj,(.L_x_1 - _Z9gpuFactorPj)
        .other          _Z9gpuFactorPj,@"STO_CUDA_ENTRY STV_DEFAULT"
_Z9gpuFactorPj:
.text._Z9gpuFactorPj:
[----:B------:R-:W-:Y:S01]  /*0000*/  LDC R1, c[0x0][0x37c] ;  /* 0x0000df00ff017b82 */ /* 0x000fe20000000800 */
[----:B------:R-:W0:Y:S07]  /*0010*/  S2R R5, SR_TID.X ;  /* 0x0000000000057919 */ /* 0x000e2e0000002100 */
[----:B------:R-:W0:Y:S08]  /*0020*/  S2UR UR4, SR_CTAID.X ;  /* 0x00000000000479c3 */ /* 0x000e300000002500 */
[----:B------:R-:W0:Y:S02]  /*0030*/  LDC R0, c[0x0][0x360] ;  /* 0x0000d800ff007b82 */ /* 0x000e240000000800 */
[----:B0-----:R-:W-:-:S05]  /*0040*/  IMAD R5, R0, UR4, R5 ;  /* 0x0000000400057c24 */ /* 0x001fca000f8e0205 */
[----:B------:R-:W-:-:S13]  /*0050*/  ISETP.NE.AND P0, PT, R5, RZ, PT ;  /* 0x000000ff0500720c */ /* 0x000fda0003f05270 */
[----:B------:R-:W-:Y:S05]  /*0060*/  @!P0 EXIT ;  /* 0x000000000000894d */ /* 0x000fea0003800000 */
[C---:B------:R-:W-:Y:S01]  /*0070*/  IMAD R0, R5.reuse, -0x55555555, RZ ;  /* 0xaaaaaaab05007824 */ /* 0x040fe200078e02ff */
[----:B------:R-:W0:Y:S01]  /*0080*/  LDCU.64 UR4, c[0x0][0x358] ;  /* 0x00006b00ff0477ac */ /* 0x000e220008000a00 */
[----:B------:R-:W-:-:S03]  /*0090*/  IMAD R2, R5, -0x33333333, RZ ;  /* 0xcccccccd05027824 */ /* 0x000fc600078e02ff */
[----:B------:R-:W-:Y:S02]  /*00a0*/  ISETP.GT.U32.AND P1, PT, R0, 0x55555555, PT ;  /* 0x555555550000780c */ /* 0x000fe40003f24070 */
[----:B------:R-:W-:-:S13]  /*00b0*/  ISETP.GT.U32.AND P0, PT, R2, 0x33333333, PT ;  /* 0x333333330200780c */ /* 0x000fda0003f04070 */
[----:B0-----:R-:W-:Y:S05]  /*00c0*/  @P0 EXIT P1 ;  /* 0x000000000000094d */ /* 0x001fea0000800000 */
[----:B------:R-:W0:Y:S02]  /*00d0*/  LDC.64 R2, c[0x0][0x380] ;  /* 0x0000e000ff027b82 */ /* 0x000e240000000a00 */
[----:B0-----:R-:W-:-:S05]  /*00e0*/  IMAD.WIDE.U32 R2, R5, 0x4, R2 ;  /* 0x0000000405027825 */ /* 0x001fca00078e0002 */
[----:B------:R-:W-:Y:S01]  /*00f0*/  STG.E desc[UR4][R2.64], R5 ;  /* 0x0000000502007986 */ /* 0x000fe2000c101904 */
[----:B------:R-:W-:Y:S05]  /*0100*/  EXIT ;  /* 0x000000000000794d */ /* 0x000fea0003800000 */
.L_x_0:
[----:B------:R-:W-:-:S00]  /*0110*/  BRA `(.L_x_0) ;  /* 0xfffffffc00fc7947 */ /* 0x000fc0000383ffff */
[----:B------:R-:W-:-:S00]  /*0120*/  NOP ;  /* 0x0000000000007918 */ /* 0x000fc00000000000 */
        /* <DEDUP_REMOVED lines=13> */
.L_x_1:


//--------------------- .nv.shared.reserved.0     --------------------------
	.section	.nv.shared.reserved.0,"aw",@nobits
	.weak		__nv_reservedSMEM_offset_0_alias
	.size		__nv_reservedSMEM_offset_0_alias, 0, 64
	.other		__nv_reservedSMEM_offset_0_alias,@"STO_CUDA_RESERVED_SHARED STV_DEFAULT"
__nv_reservedSMEM_offset_0_alias:
	.zero		0
	.zero		64


//--------------------- .nv.constant0._Z9gpuFactorPj --------------------------
	.section	.nv.constant0._Z9gpuFactorPj,"a",@progbits
	.sectionflags	@""
	.align	4
.nv.constant0._Z9gpuFactorPj:
	.zero		904


//--------------------- SYMBOLS --------------------------

	.type		.nv.reservedSmem.offset0,@object
	.size		.nv.reservedSmem.offset0,0x4
